	.headerflags	@"EF_CUDA_TEXMODE_UNIFIED EF_CUDA_64BIT_ADDRESS EF_CUDA_ACCELERATORS EF_CUDA_SM90 EF_CUDA_VIRTUAL_SM(EF_CUDA_SM90)"
	.elftype	@"ET_EXEC"


//--------------------- .nv.info                  --------------------------
	.section	.nv.info,"",@"SHT_CUDA_INFO"
	.align	4


	//----- nvinfo : EIATTR_REGCOUNT
	.align		4
        /*0000*/ 	.byte	0x04, 0x2f
        /*0002*/ 	.short	(.L_1 - .L_0)
	.align		4
.L_0:
        /*0004*/ 	.word	index@(triton_poi_fused_max_pool2d_with_indices_0)
        /*0008*/ 	.word	0x0000001a


	//----- nvinfo : EIATTR_MIN_STACK_SIZE
	.align		4
.L_1:
        /*000c*/ 	.byte	0x04, 0x12
        /*000e*/ 	.short	(.L_3 - .L_2)
	.align		4
.L_2:
        /*0010*/ 	.word	index@(triton_poi_fused_max_pool2d_with_indices_0)
        /*0014*/ 	.word	0x00000000


	//----- nvinfo : EIATTR_FRAME_SIZE
	.align		4
.L_3:
        /*0018*/ 	.byte	0x04, 0x11
        /*001a*/ 	.short	(.L_5 - .L_4)
	.align		4
.L_4:
        /*001c*/ 	.word	index@(triton_poi_fused_max_pool2d_with_indices_0)
        /*0020*/ 	.word	0x00000000


	//----- nvinfo : EIATTR_MIN_STACK_SIZE
	.align		4
.L_5:
        /*0024*/ 	.byte	0x04, 0x12
        /*0026*/ 	.short	(.L_7 - .L_6)
	.align		4
.L_6:
        /*0028*/ 	.word	index@(triton_poi_fused_max_pool2d_with_indices_0)
        /*002c*/ 	.word	0x00000000
.L_7:


//--------------------- .nv.info.triton_poi_fused_max_pool2d_with_indices_0 --------------------------
	.section	.nv.info.triton_poi_fused_max_pool2d_with_indices_0,"",@"SHT_CUDA_INFO"
	.sectionflags	@""
	.align	4


	//----- nvinfo : EIATTR_CUDA_API_VERSION
	.align		4
        /*0000*/ 	.byte	0x04, 0x37
        /*0002*/ 	.short	(.L_9 - .L_8)
.L_8:
        /*0004*/ 	.word	0x0000007c


	//----- nvinfo : EIATTR_KPARAM_INFO
	.align		4
.L_9:
        /*0008*/ 	.byte	0x04, 0x17
        /*000a*/ 	.short	(.L_11 - .L_10)
.L_10:
        /*000c*/ 	.word	0x00000000
        /*0010*/ 	.short	0x0002
        /*0012*/ 	.short	0x0010
        /*0014*/ 	.byte	0x00, 0xf0, 0x11, 0x00


	//----- nvinfo : EIATTR_KPARAM_INFO
	.align		4
.L_11:
        /*0018*/ 	.byte	0x04, 0x17
        /*001a*/ 	.short	(.L_13 - .L_12)
.L_12:
        /*001c*/ 	.word	0x00000000
        /*0020*/ 	.short	0x0001
        /*0022*/ 	.short	0x0008
        /*0024*/ 	.byte	0x00, 0xf4, 0x21, 0x00


	//----- nvinfo : EIATTR_KPARAM_INFO
	.align		4
.L_13:
        /*0028*/ 	.byte	0x04, 0x17
        /*002a*/ 	.short	(.L_15 - .L_14)
.L_14:
        /*002c*/ 	.word	0x00000000
        /*0030*/ 	.short	0x0000
        /*0032*/ 	.short	0x0000
        /*0034*/ 	.byte	0x00, 0xf4, 0x21, 0x00


	//----- nvinfo : EIATTR_SPARSE_MMA_MASK
	.align		4
.L_15:
        /*0038*/ 	.byte	0x03, 0x50
        /*003a*/ 	.short	0x0000


	//----- nvinfo : EIATTR_MAXREG_COUNT
	.align		4
        /*003c*/ 	.byte	0x03, 0x1b
        /*003e*/ 	.short	0x00ff


	//----- nvinfo : EIATTR_EXIT_INSTR_OFFSETS
	.align		4
        /*0040*/ 	.byte	0x04, 0x1c
        /*0042*/ 	.short	(.L_17 - .L_16)


	//   ....[0]....
.L_16:
        /*0044*/ 	.word	0x00001510


	//   ....[1]....
        /*0048*/ 	.word	0x00001530


	//----- nvinfo : EIATTR_REQNTID
	.align		4
.L_17:
        /*004c*/ 	.byte	0x04, 0x10
        /*004e*/ 	.short	(.L_19 - .L_18)
.L_18:
        /*0050*/ 	.word	0x00000080
        /*0054*/ 	.word	0x00000001
        /*0058*/ 	.word	0x00000001


	//----- nvinfo : EIATTR_CBANK_PARAM_SIZE
	.align		4
.L_19:
        /*005c*/ 	.byte	0x03, 0x19
        /*005e*/ 	.short	0x0014


	//----- nvinfo : EIATTR_PARAM_CBANK
	.align		4
        /*0060*/ 	.byte	0x04, 0x0a
        /*0062*/ 	.short	(.L_21 - .L_20)
	.align		4
.L_20:
        /*0064*/ 	.word	index@(.nv.constant0.triton_poi_fused_max_pool2d_with_indices_0)
        /*0068*/ 	.short	0x0210
        /*006a*/ 	.short	0x0014


	//----- nvinfo : EIATTR_SW_WAR
	.align		4
.L_21:
        /*006c*/ 	.byte	0x04, 0x36
        /*006e*/ 	.short	(.L_23 - .L_22)
.L_22:
        /*0070*/ 	.word	0x00000008
.L_23:


//--------------------- .nv.callgraph             --------------------------
	.section	.nv.callgraph,"",@"SHT_CUDA_CALLGRAPH"
	.align	4
	.sectionentsize	8
	.align		4
        /*0000*/ 	.word	0x00000000
	.align		4
        /*0004*/ 	.word	0xffffffff
	.align		4
        /*0008*/ 	.word	0x00000000
	.align		4
        /*000c*/ 	.word	0xfffffffe
	.align		4
        /*0010*/ 	.word	0x00000000
	.align		4
        /*0014*/ 	.word	0xfffffffd
	.align		4
        /*0018*/ 	.word	0x00000000
	.align		4
        /*001c*/ 	.word	0xfffffffc


//--------------------- .text.triton_poi_fused_max_pool2d_with_indices_0 --------------------------
	.section	.text.triton_poi_fused_max_pool2d_with_indices_0,"ax",@progbits
	.align	128
        .global         triton_poi_fused_max_pool2d_with_indices_0
        .type           triton_poi_fused_max_pool2d_with_indices_0,@function
        .size           triton_poi_fused_max_pool2d_with_indices_0,(.L_x_1 - triton_poi_fused_max_pool2d_with_indices_0)
        .other          triton_poi_fused_max_pool2d_with_indices_0,@"STO_CUDA_ENTRY STV_DEFAULT"
triton_poi_fused_max_pool2d_with_indices_0:
.text.triton_poi_fused_max_pool2d_with_indices_0:
[----:B------:R-:W0:Y:S01]  /*0000*/  LDC R1, c[0x0][0x28] ;  /* 0x00000a00ff017b82 */ /* 0x000e220000000800 */
[----:B------:R-:W1:Y:S01]  /*0010*/  S2R R0, SR_TID.X ;  /* 0x0000000000007919 */ /* 0x000e620000002100 */
[----:B------:R-:W-:Y:S01]  /*0020*/  IMAD.MOV.U32 R10, RZ, RZ, RZ ;  /* 0x000000ffff0a7224 */ /* 0x000fe200078e00ff */
[----:B------:R-:W-:Y:S01]  /*0030*/  ULDC.64 UR4, c[0x0][0x208] ;  /* 0x0000820000047ab9 */ /* 0x000fe20000000a00 */
[----:B------:R-:W2:Y:S01]  /*0040*/  S2R R3, SR_CTAID.X ;  /* 0x0000000000037919 */ /* 0x000ea20000002500 */
[----:B-1----:R-:W-:-:S05]  /*0050*/  IMAD.SHL.U32 R0, R0, 0x2, RZ ;  /* 0x0000000200007824 */ /* 0x002fca00078e00ff */
[----:B------:R-:W-:-:S05]  /*0060*/  LOP3.LUT R0, R0, 0xfe, RZ, 0xc0, !PT ;  /* 0x000000fe00007812 */ /* 0x000fca00078ec0ff */
[----:B--2---:R-:W-:Y:S02]  /*0070*/  IMAD R4, R3, 0x100, R0 ;  /* 0x0000010003047824 */ /* 0x004fe400078e0200 */
[----:B------:R-:W1:Y:S02]  /*0080*/  LDC.64 R2, c[0x0][0x210] ;  /* 0x00008400ff027b82 */ /* 0x000e640000000a00 */
[----:B------:R-:W-:-:S04]  /*0090*/  IMAD.HI R0, R4, 0x55555556, RZ ;  /* 0x5555555604007827 */ /* 0x000fc800078e02ff */
[----:B------:R-:W-:Y:S01]  /*00a0*/  IMAD.HI R5, R4, 0x38e38e39, RZ ;  /* 0x38e38e3904057827 */ /* 0x000fe200078e02ff */
[----:B------:R-:W-:-:S04]  /*00b0*/  LEA.HI R11, R0, R0, RZ, 0x1 ;  /* 0x00000000000b7211 */ /* 0x000fc800078f08ff */
[----:B------:R-:W-:Y:S01]  /*00c0*/  SHF.R.U32.HI R6, RZ, 0x1, R5 ;  /* 0x00000001ff067819 */ /* 0x000fe20000011605 */
[----:B------:R-:W-:-:S03]  /*00d0*/  IMAD.HI R0, R11, 0x55555556, RZ ;  /* 0x555555560b007827 */ /* 0x000fc600078e02ff */
[----:B------:R-:W-:Y:S02]  /*00e0*/  LEA.HI R6, R5, R6, RZ, 0x1 ;  /* 0x0000000605067211 */ /* 0x000fe400078f08ff */
[----:B------:R-:W-:-:S05]  /*00f0*/  LEA.HI R0, R0, R0, RZ, 0x1 ;  /* 0x0000000000007211 */ /* 0x000fca00078f08ff */
[----:B------:R-:W-:Y:S02]  /*0100*/  IMAD R0, R0, -0x3, R11 ;  /* 0xfffffffd00007824 */ /* 0x000fe400078e020b */
[----:B------:R-:W-:-:S03]  /*0110*/  IMAD R11, R11, -0x3, R4 ;  /* 0xfffffffd0b0b7824 */ /* 0x000fc600078e0204 */
[----:B------:R-:W-:Y:S01]  /*0120*/  ISETP.GT.AND P0, PT, R0, RZ, PT ;  /* 0x000000ff0000720c */ /* 0x000fe20003f04270 */
[----:B------:R-:W-:-:S03]  /*0130*/  IMAD R5, R6, 0x10, R11 ;  /* 0x0000001006057824 */ /* 0x000fc600078e020b */
[----:B------:R-:W-:Y:S01]  /*0140*/  ISETP.GT.AND P2, PT, R11, RZ, P0 ;  /* 0x000000ff0b00720c */ /* 0x000fe20000744270 */
[----:B------:R-:W-:-:S03]  /*0150*/  IMAD R5, R0, 0x4, R5 ;  /* 0x0000000400057824 */ /* 0x000fc600078e0205 */
[----:B------:R-:W-:Y:S01]  /*0160*/  ISETP.LT.AND P2, PT, R4, 0x90, P2 ;  /* 0x000000900400780c */ /* 0x000fe20001741270 */
[----:B------:R-:W-:-:S04]  /*0170*/  VIADD R7, R5, 0xfffffffb ;  /* 0xfffffffb05077836 */ /* 0x000fc80000000000 */
[----:B-1----:R-:W-:-:S08]  /*0180*/  IMAD.WIDE R6, R7, 0x4, R2 ;  /* 0x0000000407067825 */ /* 0x002fd000078e0202 */
[----:B------:R1:W2:Y:S01]  /*0190*/  @P2 LDG.E R10, desc[UR4][R6.64] ;  /* 0x00000004060a2981 */ /* 0x0002a2000c1e1900 */
[----:B------:R-:W-:Y:S01]  /*01a0*/  ISETP.GT.AND P5, PT, R11, -0x1, P0 ;  /* 0xffffffff0b00780c */ /* 0x000fe200007a4270 */
[----:B------:R-:W-:Y:S01]  /*01b0*/  VIADD R9, R5, 0xfffffffc ;  /* 0xfffffffc05097836 */ /* 0x000fe20000000000 */
[C---:B------:R-:W-:Y:S02]  /*01c0*/  ISETP.GE.AND P3, PT, R4.reuse, 0x90, PT ;  /* 0x000000900400780c */ /* 0x040fe40003f66270 */
[----:B------:R-:W-:Y:S02]  /*01d0*/  CS2R R14, SRZ ;  /* 0x00000000000e7805 */ /* 0x000fe4000001ff00 */
[----:B------:R-:W-:Y:S01]  /*01e0*/  ISETP.LT.AND P5, PT, R4, 0x90, P5 ;  /* 0x000000900400780c */ /* 0x000fe20002fa1270 */
[----:B------:R-:W-:Y:S01]  /*01f0*/  IMAD.WIDE R8, R9, 0x4, R2 ;  /* 0x0000000409087825 */ /* 0x000fe200078e0202 */
[C---:B------:R-:W-:Y:S02]  /*0200*/  ISETP.GT.AND P4, PT, R11.reuse, -0x2, P0 ;  /* 0xfffffffe0b00780c */ /* 0x040fe40000784270 */
[----:B------:R-:W-:-:S02]  /*0210*/  ISETP.LT.AND P0, PT, R11, 0x2, !P3 ;  /* 0x000000020b00780c */ /* 0x000fc40005f01270 */
[----:B------:R-:W-:Y:S01]  /*0220*/  ISETP.LT.AND P4, PT, R4, 0x90, P4 ;  /* 0x000000900400780c */ /* 0x000fe20002781270 */
[C---:B-1----:R-:W-:Y:S01]  /*0230*/  VIADD R7, R5.reuse, 0xfffffffd ;  /* 0xfffffffd05077836 */ /* 0x042fe20000000000 */
[C---:B------:R-:W-:Y:S01]  /*0240*/  ISETP.GT.AND P6, PT, R0.reuse, RZ, P0 ;  /* 0x000000ff0000720c */ /* 0x040fe200007c4270 */
[----:B------:R-:W-:Y:S01]  /*0250*/  VIADD R13, R5, 0xfffffffe ;  /* 0xfffffffe050d7836 */ /* 0x000fe20000000000 */
[----:B------:R-:W-:-:S03]  /*0260*/  ISETP.GT.AND P1, PT, R0, -0x1, PT ;  /* 0xffffffff0000780c */ /* 0x000fc60003f24270 */
[----:B------:R1:W3:Y:S01]  /*0270*/  @P5 LDG.E R14, desc[UR4][R8.64] ;  /* 0x00000004080e5981 */ /* 0x0002e2000c1e1900 */
[----:B------:R-:W-:-:S04]  /*0280*/  IMAD.WIDE R6, R7, 0x4, R2 ;  /* 0x0000000407067825 */ /* 0x000fc800078e0202 */
[----:B------:R-:W-:Y:S01]  /*0290*/  IMAD.MOV.U32 R16, RZ, RZ, RZ ;  /* 0x000000ffff107224 */ /* 0x000fe200078e00ff */
[----:B------:R-:W4:Y:S01]  /*02a0*/  @P4 LDG.E R15, desc[UR4][R6.64] ;  /* 0x00000004060f4981 */ /* 0x000f22000c1e1900 */
[----:B------:R-:W-:-:S05]  /*02b0*/  IMAD.WIDE R12, R13, 0x4, R2 ;  /* 0x000000040d0c7825 */ /* 0x000fca00078e0202 */
[----:B------:R-:W5:Y:S01]  /*02c0*/  @P6 LDG.E R16, desc[UR4][R12.64] ;  /* 0x000000040c106981 */ /* 0x000f62000c1e1900 */
[----:B-1----:R-:W-:Y:S02]  /*02d0*/  VIADD R9, R5, 0xffffffff ;  /* 0xffffffff05097836 */ /* 0x002fe40000000000 */
[----:B------:R-:W-:Y:S02]  /*02e0*/  IMAD.MOV.U32 R18, RZ, RZ, RZ ;  /* 0x000000ffff127224 */ /* 0x000fe400078e00ff */
[----:B------:R-:W-:Y:S01]  /*02f0*/  IMAD.WIDE R8, R9, 0x4, R2 ;  /* 0x0000000409087825 */ /* 0x000fe200078e0202 */
[----:B--2---:R-:W-:Y:S02]  /*0300*/  SEL R19, R10, 0xff800000, P2 ;  /* 0xff8000000a137807 */ /* 0x004fe40001000000 */
[----:B------:R-:W-:-:S04]  /*0310*/  ISETP.GT.AND P2, PT, R11, RZ, P1 ;  /* 0x000000ff0b00720c */ /* 0x000fc80000f44270 */
[----:B------:R-:W-:-:S13]  /*0320*/  ISETP.LT.AND P2, PT, R4, 0x90, P2 ;  /* 0x000000900400780c */ /* 0x000fda0001741270 */
[----:B------:R1:W2:Y:S01]  /*0330*/  @P2 LDG.E R18, desc[UR4][R8.64] ;  /* 0x0000000408122981 */ /* 0x0002a2000c1e1900 */
[----:B---3--:R-:W-:-:S04]  /*0340*/  SEL R10, R14, 0xff800000, P5 ;  /* 0xff8000000e0a7807 */ /* 0x008fc80002800000 */
[----:B------:R-:W-:Y:S02]  /*0350*/  FSETP.GT.AND P5, PT, R10, R19, PT ;  /* 0x000000130a00720b */ /* 0x000fe40003fa4000 */
[----:B----4-:R-:W-:Y:S01]  /*0360*/  SEL R15, R15, 0xff800000, P4 ;  /* 0xff8000000f0f7807 */ /* 0x010fe20002000000 */
[----:B------:R-:W-:Y:S01]  /*0370*/  VIADD R14, R4, 0x1 ;  /* 0x00000001040e7836 */ /* 0x000fe20000000000 */
[----:B------:R-:W-:Y:S02]  /*0380*/  FSETP.NAN.AND P4, PT, R10, R10, PT ;  /* 0x0000000a0a00720b */ /* 0x000fe40003f88000 */
[----:B-----5:R-:W-:Y:S02]  /*0390*/  SEL R17, R16, 0xff800000, P6 ;  /* 0xff80000010117807 */ /* 0x020fe40003000000 */
[----:B------:R-:W-:Y:S01]  /*03a0*/  FSETP.NAN.AND P6, PT, R15, R15, PT ;  /* 0x0000000f0f00720b */ /* 0x000fe20003fc8000 */
[----:B------:R-:W-:-:S04]  /*03b0*/  IMAD.HI R6, R14, 0x55555556, RZ ;  /* 0x555555560e067827 */ /* 0x000fc800078e02ff */
[----:B------:R-:W-:Y:S02]  /*03c0*/  @!P5 FSEL R10, R10, R19, P4 ;  /* 0x000000130a0ad208 */ /* 0x000fe40002000000 */
[----:B------:R-:W-:Y:S02]  /*03d0*/  FSETP.NAN.AND P4, PT, R17, R17, PT ;  /* 0x000000111100720b */ /* 0x000fe40003f88000 */
[----:B------:R-:W-:Y:S02]  /*03e0*/  FSETP.GEU.AND P5, PT, R10, R15, PT ;  /* 0x0000000f0a00720b */ /* 0x000fe40003fae000 */
[----:B------:R-:W-:Y:S02]  /*03f0*/  LEA.HI R7, R6, R6, RZ, 0x1 ;  /* 0x0000000606077211 */ /* 0x000fe400078f08ff */
[----:B------:R-:W-:Y:S01]  /*0400*/  @!P6 FSEL R15, R15, R10, !P5 ;  /* 0x0000000a0f0fe208 */ /* 0x000fe20006800000 */
[----:B------:R-:W-:Y:S01]  /*0410*/  IMAD.HI R6, R14, 0x38e38e39, RZ ;  /* 0x38e38e390e067827 */ /* 0x000fe200078e02ff */
[----:B-1----:R-:W-:-:S03]  /*0420*/  LOP3.LUT R9, R0, R11, RZ, 0xfc, !PT ;  /* 0x0000000b00097212 */ /* 0x002fc600078efcff */
[----:B------:R-:W-:Y:S01]  /*0430*/  IMAD.HI R10, R7, 0x55555556, RZ ;  /* 0x55555556070a7827 */ /* 0x000fe200078e02ff */
[----:B------:R-:W-:-:S04]  /*0440*/  FSETP.GEU.AND P6, PT, R15, R17, PT ;  /* 0x000000110f00720b */ /* 0x000fc80003fce000 */
[----:B------:R-:W-:Y:S02]  /*0450*/  @!P4 FSEL R17, R17, R15, !P6 ;  /* 0x0000000f1111c208 */ /* 0x000fe40007000000 */
[----:B------:R-:W-:Y:S01]  /*0460*/  ISETP.GT.AND P6, PT, R11, -0x2, P1 ;  /* 0xfffffffe0b00780c */ /* 0x000fe20000fc4270 */
[----:B------:R-:W-:-:S03]  /*0470*/  IMAD.WIDE R12, R5, 0x4, R2 ;  /* 0x00000004050c7825 */ /* 0x000fc600078e0202 */
[----:B------:R-:W-:Y:S01]  /*0480*/  ISETP.LT.AND P6, PT, R4, 0x90, P6 ;  /* 0x000000900400780c */ /* 0x000fe200037c1270 */
[----:B------:R-:W-:Y:S01]  /*0490*/  IMAD.MOV.U32 R20, RZ, RZ, RZ ;  /* 0x000000ffff147224 */ /* 0x000fe200078e00ff */
[----:B--2---:R-:W-:-:S04]  /*04a0*/  SEL R8, R18, 0xff800000, P2 ;  /* 0xff80000012087807 */ /* 0x004fc80001000000 */
[----:B------:R-:W-:Y:S02]  /*04b0*/  FSETP.NAN.AND P5, PT, R8, R8, PT ;  /* 0x000000080800720b */ /* 0x000fe40003fa8000 */
[----:B------:R-:W-:Y:S02]  /*04c0*/  ISETP.GT.AND P2, PT, R9, -0x1, !P3 ;  /* 0xffffffff0900780c */ /* 0x000fe40005f44270 */
[----:B------:R-:W-:Y:S02]  /*04d0*/  SHF.R.U32.HI R9, RZ, 0x1, R6 ;  /* 0x00000001ff097819 */ /* 0x000fe40000011606 */
[----:B------:R-:W-:Y:S02]  /*04e0*/  LEA.HI R18, R10, R10, RZ, 0x1 ;  /* 0x0000000a0a127211 */ /* 0x000fe400078f08ff */
[----:B------:R-:W-:Y:S02]  /*04f0*/  LEA.HI R16, R6, R9, RZ, 0x1 ;  /* 0x0000000906107211 */ /* 0x000fe400078f08ff */
[----:B------:R-:W-:Y:S01]  /*0500*/  FSETP.GEU.AND P4, PT, R17, R8, PT ;  /* 0x000000081100720b */ /* 0x000fe20003f8e000 */
[----:B------:R-:W-:-:S02]  /*0510*/  IMAD R6, R18, -0x3, R7 ;  /* 0xfffffffd12067824 */ /* 0x000fc400078e0207 */
[----:B------:R-:W-:Y:S01]  /*0520*/  IMAD R7, R7, -0x3, R14 ;  /* 0xfffffffd07077824 */ /* 0x000fe200078e020e */
[----:B------:R-:W-:Y:S02]  /*0530*/  @!P5 FSEL R8, R8, R17, !P4 ;  /* 0x000000110808d208 */ /* 0x000fe40006000000 */
[----:B------:R-:W-:Y:S01]  /*0540*/  ISETP.GT.AND P5, PT, R6, RZ, PT ;  /* 0x000000ff0600720c */ /* 0x000fe20003fa4270 */
[----:B------:R-:W-:Y:S02]  /*0550*/  IMAD.MOV.U32 R10, RZ, RZ, RZ ;  /* 0x000000ffff0a7224 */ /* 0x000fe400078e00ff */
[----:B------:R-:W-:Y:S01]  /*0560*/  IMAD R9, R16, 0x10, R7 ;  /* 0x0000001010097824 */ /* 0x000fe200078e0207 */
[----:B------:R-:W-:Y:S01]  /*0570*/  ISETP.GT.AND P1, PT, R7, RZ, P5 ;  /* 0x000000ff0700720c */ /* 0x000fe20002f24270 */
[----:B------:R-:W-:Y:S02]  /*0580*/  VIADD R17, R5, 0x1 ;  /* 0x0000000105117836 */ /* 0x000fe40000000000 */
[----:B------:R-:W-:Y:S01]  /*0590*/  IMAD R9, R6, 0x4, R9 ;  /* 0x0000000406097824 */ /* 0x000fe200078e0209 */
[----:B------:R-:W-:Y:S01]  /*05a0*/  ISETP.LT.AND P1, PT, R4, 0x90, P1 ;  /* 0x000000900400780c */ /* 0x000fe20000f21270 */
[----:B------:R1:W2:Y:S01]  /*05b0*/  @P2 LDG.E R10, desc[UR4][R12.64] ;  /* 0x000000040c0a2981 */ /* 0x0002a2000c1e1900 */
[----:B------:R-:W-:Y:S01]  /*05c0*/  ISETP.GT.AND P4, PT, R7, -0x1, P5 ;  /* 0xffffffff0700780c */ /* 0x000fe20002f84270 */
[----:B------:R-:W-:Y:S01]  /*05d0*/  IMAD.WIDE R16, R17, 0x4, R2 ;  /* 0x0000000411107825 */ /* 0x000fe200078e0202 */
[----:B------:R-:W-:-:S02]  /*05e0*/  CS2R R18, SRZ ;  /* 0x0000000000127805 */ /* 0x000fc4000001ff00 */
[----:B------:R-:W-:Y:S01]  /*05f0*/  ISETP.LT.AND P4, PT, R4, 0x90, P4 ;  /* 0x000000900400780c */ /* 0x000fe20002781270 */
[C---:B------:R-:W-:Y:S01]  /*0600*/  VIADD R15, R9.reuse, 0xfffffffc ;  /* 0xfffffffc090f7836 */ /* 0x040fe20000000000 */
[----:B------:R-:W3:Y:S01]  /*0610*/  @P6 LDG.E R20, desc[UR4][R16.64] ;  /* 0x0000000410146981 */ /* 0x000ee2000c1e1900 */
[----:B-1----:R-:W-:-:S04]  /*0620*/  VIADD R13, R9, 0xfffffffb ;  /* 0xfffffffb090d7836 */ /* 0x002fc80000000000 */
[----:B------:R-:W-:-:S04]  /*0630*/  IMAD.WIDE R12, R13, 0x4, R2 ;  /* 0x000000040d0c7825 */ /* 0x000fc800078e0202 */
[----:B------:R-:W-:Y:S01]  /*0640*/  IMAD.WIDE R14, R15, 0x4, R2 ;  /* 0x000000040f0e7825 */ /* 0x000fe200078e0202 */
[----:B------:R1:W4:Y:S04]  /*0650*/  @P1 LDG.E R18, desc[UR4][R12.64] ;  /* 0x000000040c121981 */ /* 0x000328000c1e1900 */
[----:B------:R5:W4:Y:S01]  /*0660*/  @P4 LDG.E R19, desc[UR4][R14.64] ;  /* 0x000000040e134981 */ /* 0x000b22000c1e1900 */
[----:B------:R-:W-:-:S04]  /*0670*/  ISETP.GT.AND P5, PT, R7, -0x2, P5 ;  /* 0xfffffffe0700780c */ /* 0x000fc80002fa4270 */
[----:B------:R-:W-:Y:S01]  /*0680*/  ISETP.LT.AND P5, PT, R4, 0x90, P5 ;  /* 0x000000900400780c */ /* 0x000fe20002fa1270 */
[----:B-1----:R-:W-:-:S04]  /*0690*/  VIADD R13, R9, 0xfffffffd ;  /* 0xfffffffd090d7836 */ /* 0x002fc80000000000 */
[----:B------:R-:W-:-:S04]  /*06a0*/  IMAD.WIDE R12, R13, 0x4, R2 ;  /* 0x000000040d0c7825 */ /* 0x000fc800078e0202 */
[----:B0----5:R-:W-:Y:S02]  /*06b0*/  VIADD R15, R9, 0xfffffffe ;  /* 0xfffffffe090f7836 */ /* 0x021fe40000000000 */
[----:B------:R-:W-:Y:S02]  /*06c0*/  IMAD.MOV.U32 R17, RZ, RZ, RZ ;  /* 0x000000ffff117224 */ /* 0x000fe400078e00ff */
[----:B------:R-:W-:Y:S01]  /*06d0*/  IMAD.WIDE R14, R15, 0x4, R2 ;  /* 0x000000040f0e7825 */ /* 0x000fe200078e0202 */
[----:B--2---:R-:W-:-:S04]  /*06e0*/  SEL R21, R10, 0xff800000, P2 ;  /* 0xff8000000a157807 */ /* 0x004fc80001000000 */
[----:B------:R-:W-:Y:S02]  /*06f0*/  FSETP.NAN.AND P2, PT, R21, R21, PT ;  /* 0x000000151500720b */ /* 0x000fe40003f48000 */
[----:B---3--:R-:W-:-:S04]  /*0700*/  SEL R10, R20, 0xff800000, P6 ;  /* 0xff800000140a7807 */ /* 0x008fc80003000000 */
[----:B------:R-:W-:Y:S02]  /*0710*/  FSETP.NAN.AND P6, PT, R10, R10, PT ;  /* 0x0000000a0a00720b */ /* 0x000fe40003fc8000 */
[----:B----4-:R-:W-:Y:S02]  /*0720*/  SEL R18, R18, 0xff800000, P1 ;  /* 0xff80000012127807 */ /* 0x010fe40000800000 */
[----:B------:R-:W-:Y:S02]  /*0730*/  FSETP.GEU.AND P1, PT, R8, R21, PT ;  /* 0x000000150800720b */ /* 0x000fe40003f2e000 */
[----:B------:R-:W-:Y:S02]  /*0740*/  SEL R19, R19, 0xff800000, P4 ;  /* 0xff80000013137807 */ /* 0x000fe40002000000 */
[----:B------:R-:W-:Y:S02]  /*0750*/  @!P2 FSEL R21, R21, R8, !P1 ;  /* 0x000000081515a208 */ /* 0x000fe40004800000 */
[----:B------:R-:W-:-:S02]  /*0760*/  FSETP.GT.AND P2, PT, R19, R18, PT ;  /* 0x000000121300720b */ /* 0x000fc40003f44000 */
[----:B------:R-:W-:Y:S01]  /*0770*/  FSETP.GEU.AND P1, PT, R21, R10, PT ;  /* 0x0000000a1500720b */ /* 0x000fe20003f2e000 */
[----:B------:R-:W-:-:S03]  /*0780*/  IMAD.MOV.U32 R8, RZ, RZ, RZ ;  /* 0x000000ffff087224 */ /* 0x000fc600078e00ff */
[----:B------:R-:W-:Y:S02]  /*0790*/  @!P6 FSEL R10, R10, R21, !P1 ;  /* 0x000000150a0ae208 */ /* 0x000fe40004800000 */
[----:B------:R-:W-:Y:S01]  /*07a0*/  ISETP.LT.AND P1, PT, R7, 0x2, !P3 ;  /* 0x000000020700780c */ /* 0x000fe20005f21270 */
[----:B------:R0:W2:Y:S01]  /*07b0*/  @P5 LDG.E R8, desc[UR4][R12.64] ;  /* 0x000000040c085981 */ /* 0x0000a2000c1e1900 */
[C---:B------:R-:W-:Y:S02]  /*07c0*/  FSETP.NAN.AND P4, PT, R19.reuse, R19, PT ;  /* 0x000000131300720b */ /* 0x040fe40003f88000 */
[C---:B------:R-:W-:Y:S02]  /*07d0*/  ISETP.GT.AND P6, PT, R6.reuse, RZ, P1 ;  /* 0x000000ff0600720c */ /* 0x040fe40000fc4270 */
[----:B------:R-:W-:Y:S02]  /*07e0*/  @!P2 FSEL R19, R19, R18, P4 ;  /* 0x000000121313a208 */ /* 0x000fe40002000000 */
[----:B------:R-:W-:-:S04]  /*07f0*/  ISETP.GT.AND P2, PT, R6, -0x1, PT ;  /* 0xffffffff0600780c */ /* 0x000fc80003f44270 */
[----:B------:R-:W-:-:S04]  /*0800*/  ISETP.GT.AND P4, PT, R7, RZ, P2 ;  /* 0x000000ff0700720c */ /* 0x000fc80001784270 */
[----:B------:R-:W-:Y:S01]  /*0810*/  ISETP.LT.AND P4, PT, R4, 0x90, P4 ;  /* 0x000000900400780c */ /* 0x000fe20002781270 */
[----:B------:R1:W3:Y:S01]  /*0820*/  @P6 LDG.E R17, desc[UR4][R14.64] ;  /* 0x000000040e116981 */ /* 0x0002e2000c1e1900 */
[----:B------:R-:W-:Y:S02]  /*0830*/  VIADD R21, R9, 0xffffffff ;  /* 0xffffffff09157836 */ /* 0x000fe40000000000 */
[----:B------:R-:W-:Y:S02]  /*0840*/  IMAD.MOV.U32 R18, RZ, RZ, RZ ;  /* 0x000000ffff127224 */ /* 0x000fe400078e00ff */
[----:B0-----:R-:W-:-:S07]  /*0850*/  IMAD.WIDE R12, R21, 0x4, R2 ;  /* 0x00000004150c7825 */ /* 0x001fce00078e0202 */
[----:B------:R0:W4:Y:S01]  /*0860*/  @P4 LDG.E R18, desc[UR4][R12.64] ;  /* 0x000000040c124981 */ /* 0x000122000c1e1900 */
[----:B-1----:R-:W-:Y:S02]  /*0870*/  LOP3.LUT R14, R6, R7, RZ, 0xfc, !PT ;  /* 0x00000007060e7212 */ /* 0x002fe400078efcff */
[----:B------:R-:W-:-:S04]  /*0880*/  ISETP.GT.AND P2, PT, R7, -0x2, P2 ;  /* 0xfffffffe0700780c */ /* 0x000fc80001744270 */
[----:B------:R-:W-:Y:S01]  /*0890*/  ISETP.LT.AND P2, PT, R4, 0x90, P2 ;  /* 0x000000900400780c */ /* 0x000fe20001741270 */
[----:B0-----:R-:W-:Y:S02]  /*08a0*/  VIADD R13, R9, 0x1 ;  /* 0x00000001090d7836 */ /* 0x001fe40000000000 */
[----:B------:R-:W-:Y:S02]  /*08b0*/  VIADD R15, R5, 0x2 ;  /* 0x00000002050f7836 */ /* 0x000fe40000000000 */
[----:B------:R-:W-:-:S04]  /*08c0*/  IMAD.WIDE R12, R13, 0x4, R2 ;  /* 0x000000040d0c7825 */ /* 0x000fc800078e0202 */
[----:B------:R-:W-:Y:S01]  /*08d0*/  IMAD.MOV.U32 R22, RZ, RZ, RZ ;  /* 0x000000ffff167224 */ /* 0x000fe200078e00ff */
[----:B--2---:R-:W-:-:S04]  /*08e0*/  SEL R16, R8, 0xff800000, P5 ;  /* 0xff80000008107807 */ /* 0x004fc80002800000 */
[-C--:B------:R-:W-:Y:S02]  /*08f0*/  FSETP.NAN.AND P5, PT, R16, R16.reuse, PT ;  /* 0x000000101000720b */ /* 0x080fe40003fa8000 */
[----:B---3--:R-:W-:Y:S02]  /*0900*/  SEL R21, R17, 0xff800000, P6 ;  /* 0xff80000011157807 */ /* 0x008fe40003000000 */
[----:B------:R-:W-:-:S09]  /*0910*/  FSETP.GEU.AND P6, PT, R19, R16, PT ;  /* 0x000000101300720b */ /* 0x000fd20003fce000 */
[----:B------:R-:W-:Y:S02]  /*0920*/  @!P5 FSEL R16, R16, R19, !P6 ;  /* 0x000000131010d208 */ /* 0x000fe40007000000 */
[-C--:B------:R-:W-:Y:S02]  /*0930*/  FSETP.NAN.AND P5, PT, R21, R21.reuse, PT ;  /* 0x000000151500720b */ /* 0x080fe40003fa8000 */
[----:B------:R-:W-:Y:S02]  /*0940*/  FSETP.GEU.AND P6, PT, R16, R21, PT ;  /* 0x000000151000720b */ /* 0x000fe40003fce000 */
[----:B----4-:R-:W-:-:S04]  /*0950*/  SEL R8, R18, 0xff800000, P4 ;  /* 0xff80000012087807 */ /* 0x010fc80002000000 */
[----:B------:R-:W-:-:S05]  /*0960*/  FSETP.NAN.AND P4, PT, R8, R8, PT ;  /* 0x000000080800720b */ /* 0x000fca0003f88000 */
[----:B------:R-:W-:Y:S02]  /*0970*/  @!P5 FSEL R21, R21, R16, !P6 ;  /* 0x000000101515d208 */ /* 0x000fe40007000000 */
[----:B------:R-:W-:Y:S01]  /*0980*/  ISETP.GT.AND P6, PT, R14, -0x1, !P3 ;  /* 0xffffffff0e00780c */ /* 0x000fe20005fc4270 */
[----:B------:R-:W-:Y:S01]  /*0990*/  IMAD.MOV.U32 R18, RZ, RZ, RZ ;  /* 0x000000ffff127224 */ /* 0x000fe200078e00ff */
[----:B------:R-:W-:Y:S01]  /*09a0*/  FSETP.GEU.AND P5, PT, R21, R8, PT ;  /* 0x000000081500720b */ /* 0x000fe20003fae000 */
[----:B------:R-:W-:-:S03]  /*09b0*/  IMAD.WIDE R16, R9, 0x4, R2 ;  /* 0x0000000409107825 */ /* 0x000fc600078e0202 */
[----:B------:R-:W-:Y:S02]  /*09c0*/  @!P4 FSEL R8, R8, R21, !P5 ;  /* 0x000000150808c208 */ /* 0x000fe40006800000 */
[----:B------:R-:W-:Y:S02]  /*09d0*/  ISETP.GT.AND P5, PT, R0, -0x1, P0 ;  /* 0xffffffff0000780c */ /* 0x000fe400007a4270 */
[----:B------:R-:W-:-:S03]  /*09e0*/  CS2R R20, SRZ ;  /* 0x0000000000147805 */ /* 0x000fc6000001ff00 */
[----:B------:R0:W2:Y:S01]  /*09f0*/  @P6 LDG.E R18, desc[UR4][R16.64] ;  /* 0x0000000410126981 */ /* 0x0000a2000c1e1900 */
[----:B------:R-:W-:Y:S01]  /*0a00*/  IMAD.WIDE R14, R15, 0x4, R2 ;  /* 0x000000040f0e7825 */ /* 0x000fe200078e0202 */
[----:B------:R-:W-:Y:S02]  /*0a10*/  ISETP.GT.AND P4, PT, R6, -0x1, P1 ;  /* 0xffffffff0600780c */ /* 0x000fe40000f84270 */
[----:B------:R-:W3:Y:S01]  /*0a20*/  @P2 LDG.E R20, desc[UR4][R12.64] ;  /* 0x000000040c142981 */ /* 0x000ee2000c1e1900 */
[----:B------:R-:W-:-:S03]  /*0a30*/  VIADD R19, R9, 0x2 ;  /* 0x0000000209137836 */ /* 0x000fc60000000000 */
[----:B------:R1:W4:Y:S01]  /*0a40*/  @P5 LDG.E R21, desc[UR4][R14.64] ;  /* 0x000000040e155981 */ /* 0x000322000c1e1900 */
[----:B0-----:R-:W-:-:S06]  /*0a50*/  IMAD.WIDE R16, R19, 0x4, R2 ;  /* 0x0000000413107825 */ /* 0x001fcc00078e0202 */
[----:B------:R-:W5:Y:S01]  /*0a60*/  @P4 LDG.E R22, desc[UR4][R16.64] ;  /* 0x0000000410164981 */ /* 0x000f62000c1e1900 */
[----:B-1----:R-:W-:-:S04]  /*0a70*/  VIADD R15, R5, 0x3 ;  /* 0x00000003050f7836 */ /* 0x002fc80000000000 */
[----:B------:R-:W-:-:S04]  /*0a80*/  IMAD.WIDE R14, R15, 0x4, R2 ;  /* 0x000000040f0e7825 */ /* 0x000fc800078e0202 */
[----:B------:R-:W-:-:S04]  /*0a90*/  VIADD R13, R9, 0x3 ;  /* 0x00000003090d7836 */ /* 0x000fc80000000000 */
[----:B------:R-:W-:Y:S01]  /*0aa0*/  IMAD.WIDE R12, R13, 0x4, R2 ;  /* 0x000000040d0c7825 */ /* 0x000fe200078e0202 */
[----:B--2---:R-:W-:-:S04]  /*0ab0*/  SEL R19, R18, 0xff800000, P6 ;  /* 0xff80000012137807 */ /* 0x004fc80003000000 */
[-C--:B------:R-:W-:Y:S02]  /*0ac0*/  FSETP.NAN.AND P6, PT, R19, R19.reuse, PT ;  /* 0x000000131300720b */ /* 0x080fe40003fc8000 */
[----:B---3--:R-:W-:Y:S02]  /*0ad0*/  SEL R20, R20, 0xff800000, P2 ;  /* 0xff80000014147807 */ /* 0x008fe40001000000 */
[----:B----4-:R-:W-:Y:S02]  /*0ae0*/  SEL R21, R21, 0xff800000, P5 ;  /* 0xff80000015157807 */ /* 0x010fe40002800000 */
[----:B------:R-:W-:Y:S02]  /*0af0*/  FSETP.NAN.AND P5, PT, R20, R20, PT ;  /* 0x000000141400720b */ /* 0x000fe40003fa8000 */
[----:B------:R-:W-:-:S05]  /*0b00*/  FSETP.GEU.AND P2, PT, R8, R19, PT ;  /* 0x000000130800720b */ /* 0x000fca0003f4e000 */
[----:B------:R-:W-:Y:S02]  /*0b10*/  @!P6 FSEL R19, R19, R8, !P2 ;  /* 0x000000081313e208 */ /* 0x000fe40005000000 */
[----:B------:R-:W-:Y:S02]  /*0b20*/  FSETP.NAN.AND P2, PT, R21, R21, PT ;  /* 0x000000151500720b */ /* 0x000fe40003f48000 */
[----:B-----5:R-:W-:Y:S02]  /*0b30*/  SEL R23, R22, 0xff800000, P4 ;  /* 0xff80000016177807 */ /* 0x020fe40002000000 */
[----:B------:R-:W-:Y:S02]  /*0b40*/  FSETP.GEU.AND P6, PT, R19, R20, PT ;  /* 0x000000141300720b */ /* 0x000fe40003fce000 */
[----:B------:R-:W-:Y:S02]  /*0b50*/  FSETP.NAN.AND P4, PT, R23, R23, PT ;  /* 0x000000171700720b */ /* 0x000fe40003f88000 */
[----:B------:R-:W-:-:S02]  /*0b60*/  @!P5 FSEL R20, R20, R19, !P6 ;  /* 0x000000131414d208 */ /* 0x000fc40007000000 */
[----:B------:R-:W-:Y:S02]  /*0b70*/  FSETP.GEU.AND P6, PT, R10, R21, PT ;  /* 0x000000150a00720b */ /* 0x000fe40003fce000 */
[----:B------:R-:W-:Y:S02]  /*0b80*/  ISETP.GT.AND P5, PT, R0, -0x2, PT ;  /* 0xfffffffe0000780c */ /* 0x000fe40003fa4270 */
[----:B------:R-:W-:Y:S02]  /*0b90*/  @!P2 FSEL R21, R21, R10, !P6 ;  /* 0x0000000a1515a208 */ /* 0x000fe40007000000 */
[----:B------:R-:W-:Y:S02]  /*0ba0*/  ISETP.GT.AND P2, PT, R11, RZ, P5 ;  /* 0x000000ff0b00720c */ /* 0x000fe40002f44270 */
[----:B------:R-:W-:Y:S02]  /*0bb0*/  FSETP.GEU.AND P6, PT, R20, R23, PT ;  /* 0x000000171400720b */ /* 0x000fe40003fce000 */
[----:B------:R-:W-:-:S02]  /*0bc0*/  ISETP.LT.AND P2, PT, R4, 0x90, P2 ;  /* 0x000000900400780c */ /* 0x000fc40001741270 */
[----:B------:R-:W-:Y:S02]  /*0bd0*/  @!P4 FSEL R23, R23, R20, !P6 ;  /* 0x000000141717c208 */ /* 0x000fe40007000000 */
[----:B------:R-:W-:Y:S01]  /*0be0*/  ISETP.GT.AND P6, PT, R6, -0x2, PT ;  /* 0xfffffffe0600780c */ /* 0x000fe20003fc4270 */
[----:B------:R-:W-:-:S03]  /*0bf0*/  IMAD.MOV.U32 R8, RZ, RZ, RZ ;  /* 0x000000ffff087224 */ /* 0x000fc600078e00ff */
[----:B------:R-:W-:-:S04]  /*0c00*/  ISETP.GT.AND P4, PT, R7, RZ, P6 ;  /* 0x000000ff0700720c */ /* 0x000fc80003784270 */
[----:B------:R-:W-:Y:S01]  /*0c10*/  ISETP.LT.AND P4, PT, R4, 0x90, P4 ;  /* 0x000000900400780c */ /* 0x000fe20002781270 */
[----:B------:R0:W2:Y:S01]  /*0c20*/  @P2 LDG.E R8, desc[UR4][R14.64] ;  /* 0x000000040e082981 */ /* 0x0000a2000c1e1900 */
[----:B------:R-:W-:-:S11]  /*0c30*/  IMAD.MOV.U32 R10, RZ, RZ, RZ ;  /* 0x000000ffff0a7224 */ /* 0x000fd600078e00ff */
[----:B------:R1:W3:Y:S01]  /*0c40*/  @P4 LDG.E R10, desc[UR4][R12.64] ;  /* 0x000000040c0a4981 */ /* 0x0002e2000c1e1900 */
[----:B0-----:R-:W-:Y:S02]  /*0c50*/  VIADD R15, R5, 0x4 ;  /* 0x00000004050f7836 */ /* 0x001fe40000000000 */
[----:B------:R-:W-:Y:S02]  /*0c60*/  IMAD.MOV.U32 R18, RZ, RZ, RZ ;  /* 0x000000ffff127224 */ /* 0x000fe400078e00ff */
[----:B------:R-:W-:-:S04]  /*0c70*/  IMAD.WIDE R14, R15, 0x4, R2 ;  /* 0x000000040f0e7825 */ /* 0x000fc800078e0202 */
[----:B------:R-:W-:Y:S02]  /*0c80*/  VIADD R17, R9, 0x4 ;  /* 0x0000000409117836 */ /* 0x000fe40000000000 */
[----:B-1----:R-:W-:Y:S02]  /*0c90*/  VIADD R13, R5, 0x5 ;  /* 0x00000005050d7836 */ /* 0x002fe40000000000 */
[----:B------:R-:W-:-:S04]  /*0ca0*/  IMAD.WIDE R16, R17, 0x4, R2 ;  /* 0x0000000411107825 */ /* 0x000fc800078e0202 */
        /* <DEDUP_REMOVED lines=9> */
[----:B------:R-:W-:-:S11]  /*0d40*/  FSETP.GEU.AND P4, PT, R23, R10, PT ;  /* 0x0000000a1700720b */ /* 0x000fd60003f8e000 */
[----:B------:R-:W-:Y:S02]  /*0d50*/  @!P2 FSEL R10, R10, R23, !P4 ;  /* 0x000000170a0aa208 */ /* 0x000fe40006000000 */
[----:B------:R-:W-:Y:S02]  /*0d60*/  ISETP.GT.AND P4, PT, R11, -0x1, P5 ;  /* 0xffffffff0b00780c */ /* 0x000fe40002f84270 */
[----:B------:R-:W-:Y:S02]  /*0d70*/  ISETP.GT.AND P2, PT, R7, -0x1, P6 ;  /* 0xffffffff0700780c */ /* 0x000fe40003744270 */
[C---:B------:R-:W-:Y:S02]  /*0d80*/  ISETP.LT.AND P4, PT, R4.reuse, 0x90, P4 ;  /* 0x000000900400780c */ /* 0x040fe40002781270 */
[----:B------:R-:W-:Y:S02]  /*0d90*/  ISETP.LT.AND P2, PT, R4, 0x90, P2 ;  /* 0x000000900400780c */ /* 0x000fe40001741270 */
[----:B------:R-:W-:-:S02]  /*0da0*/  ISETP.GT.AND P5, PT, R11, -0x2, P5 ;  /* 0xfffffffe0b00780c */ /* 0x000fc40002fa4270 */
[----:B------:R-:W-:Y:S02]  /*0db0*/  ISETP.GT.AND P6, PT, R7, -0x2, P6 ;  /* 0xfffffffe0700780c */ /* 0x000fe400037c4270 */
[C---:B------:R-:W-:Y:S02]  /*0dc0*/  ISETP.LT.AND P5, PT, R4.reuse, 0x90, P5 ;  /* 0x000000900400780c */ /* 0x040fe40002fa1270 */
[----:B------:R-:W-:Y:S02]  /*0dd0*/  CS2R R20, SRZ ;  /* 0x0000000000147805 */ /* 0x000fe4000001ff00 */
[----:B------:R-:W-:Y:S01]  /*0de0*/  ISETP.LT.AND P6, PT, R4, 0x90, P6 ;  /* 0x000000900400780c */ /* 0x000fe200037c1270 */
[----:B------:R0:W2:Y:S04]  /*0df0*/  @P4 LDG.E R18, desc[UR4][R14.64] ;  /* 0x000000040e124981 */ /* 0x0000a8000c1e1900 */
[----:B------:R-:W3:Y:S04]  /*0e00*/  @P2 LDG.E R20, desc[UR4][R16.64] ;  /* 0x0000000410142981 */ /* 0x000ee8000c1e1900 */
[----:B------:R1:W4:Y:S01]  /*0e10*/  @P5 LDG.E R21, desc[UR4][R12.64] ;  /* 0x000000040c155981 */ /* 0x000322000c1e1900 */
[----:B0-----:R-:W-:-:S05]  /*0e20*/  IMAD.WIDE R14, R19, 0x4, R2 ;  /* 0x00000004130e7825 */ /* 0x001fca00078e0202 */
[----:B------:R0:W5:Y:S01]  /*0e30*/  @P6 LDG.E R22, desc[UR4][R14.64] ;  /* 0x000000040e166981 */ /* 0x000162000c1e1900 */
[----:B-1----:R-:W-:-:S04]  /*0e40*/  VIADD R13, R9, 0x6 ;  /* 0x00000006090d7836 */ /* 0x002fc80000000000 */
[----:B------:R-:W-:-:S04]  /*0e50*/  IMAD.WIDE R12, R13, 0x4, R2 ;  /* 0x000000040d0c7825 */ /* 0x000fc800078e0202 */
[----:B0-----:R-:W-:Y:S01]  /*0e60*/  IMAD.MOV.U32 R14, RZ, RZ, RZ ;  /* 0x000000ffff0e7224 */ /* 0x001fe200078e00ff */
[----:B--2---:R-:W-:-:S04]  /*0e70*/  SEL R19, R18, 0xff800000, P4 ;  /* 0xff80000012137807 */ /* 0x004fc80002000000 */
[----:B------:R-:W-:Y:S02]  /*0e80*/  FSETP.NAN.AND P4, PT, R19, R19, PT ;  /* 0x000000131300720b */ /* 0x000fe40003f88000 */
[----:B---3--:R-:W-:Y:S02]  /*0e90*/  SEL R20, R20, 0xff800000, P2 ;  /* 0xff80000014147807 */ /* 0x008fe40001000000 */
[----:B----4-:R-:W-:Y:S02]  /*0ea0*/  SEL R16, R21, 0xff800000, P5 ;  /* 0xff80000015107807 */ /* 0x010fe40002800000 */
[----:B------:R-:W-:Y:S02]  /*0eb0*/  FSETP.NAN.AND P2, PT, R20, R20, PT ;  /* 0x000000141400720b */ /* 0x000fe40003f48000 */
[----:B------:R-:W-:Y:S02]  /*0ec0*/  FSETP.NAN.AND P5, PT, R16, R16, PT ;  /* 0x000000101000720b */ /* 0x000fe40003fa8000 */
[----:B-----5:R-:W-:-:S02]  /*0ed0*/  SEL R17, R22, 0xff800000, P6 ;  /* 0xff80000016117807 */ /* 0x020fc40003000000 */
[----:B------:R-:W-:-:S04]  /*0ee0*/  FSETP.GEU.AND P6, PT, R8, R19, PT ;  /* 0x000000130800720b */ /* 0x000fc80003fce000 */
[----:B------:R-:W-:Y:S02]  /*0ef0*/  @!P4 FSEL R19, R19, R8, !P6 ;  /* 0x000000081313c208 */ /* 0x000fe40007000000 */
[----:B------:R-:W-:Y:S02]  /*0f00*/  FSETP.GEU.AND P6, PT, R10, R20, PT ;  /* 0x000000140a00720b */ /* 0x000fe40003fce000 */
[----:B------:R-:W-:Y:S02]  /*0f10*/  FSETP.NAN.AND P4, PT, R17, R17, PT ;  /* 0x000000111100720b */ /* 0x000fe40003f88000 */
[----:B------:R-:W-:Y:S02]  /*0f20*/  @!P2 FSEL R20, R20, R10, !P6 ;  /* 0x0000000a1414a208 */ /* 0x000fe40007000000 */
[----:B------:R-:W-:Y:S02]  /*0f30*/  FSETP.GEU.AND P2, PT, R19, R16, PT ;  /* 0x000000101300720b */ /* 0x000fe40003f4e000 */
[----:B------:R-:W-:-:S02]  /*0f40*/  ISETP.GT.AND P6, PT, R0, -0x2, P0 ;  /* 0xfffffffe0000780c */ /* 0x000fc400007c4270 */
[----:B------:R-:W-:Y:S01]  /*0f50*/  @!P5 FSEL R16, R16, R19, !P2 ;  /* 0x000000131010d208 */ /* 0x000fe20005000000 */
[----:B------:R-:W-:Y:S01]  /*0f60*/  VIADD R21, R5, 0x6 ;  /* 0x0000000605157836 */ /* 0x000fe20000000000 */
[----:B------:R-:W-:Y:S01]  /*0f70*/  FSETP.GEU.AND P2, PT, R20, R17, PT ;  /* 0x000000111400720b */ /* 0x000fe20003f4e000 */
[----:B------:R-:W-:Y:S01]  /*0f80*/  IMAD.MOV.U32 R8, RZ, RZ, RZ ;  /* 0x000000ffff087224 */ /* 0x000fe200078e00ff */
[----:B------:R-:W-:Y:S02]  /*0f90*/  ISETP.GT.AND P5, PT, R6, -0x2, P1 ;  /* 0xfffffffe0600780c */ /* 0x000fe40000fa4270 */
[----:B------:R-:W-:Y:S01]  /*0fa0*/  @!P4 FSEL R17, R17, R20, !P2 ;  /* 0x000000141111c208 */ /* 0x000fe20005000000 */
[----:B------:R-:W-:Y:S01]  /*0fb0*/  IMAD.WIDE R20, R21, 0x4, R2 ;  /* 0x0000000415147825 */ /* 0x000fe200078e0202 */
[----:B------:R-:W-:-:S04]  /*0fc0*/  ISETP.LT.AND P4, PT, R0, 0x2, !P3 ;  /* 0x000000020000780c */ /* 0x000fc80005f81270 */
[----:B------:R-:W-:Y:S01]  /*0fd0*/  ISETP.GT.AND P2, PT, R11, RZ, P4 ;  /* 0x000000ff0b00720c */ /* 0x000fe20002744270 */
[----:B------:R-:W2:Y:S01]  /*0fe0*/  @P6 LDG.E R8, desc[UR4][R20.64] ;  /* 0x0000000414086981 */ /* 0x000ea2000c1e1900 */
[----:B------:R-:W-:Y:S02]  /*0ff0*/  VIADD R19, R5, 0x7 ;  /* 0x0000000705137836 */ /* 0x000fe40000000000 */
[----:B------:R-:W-:Y:S01]  /*1000*/  IMAD.MOV.U32 R10, RZ, RZ, RZ ;  /* 0x000000ffff0a7224 */ /* 0x000fe200078e00ff */
[----:B------:R0:W3:Y:S01]  /*1010*/  @P5 LDG.E R14, desc[UR4][R12.64] ;  /* 0x000000040c0e5981 */ /* 0x0000e2000c1e1900 */
[----:B------:R-:W-:-:S07]  /*1020*/  IMAD.WIDE R18, R19, 0x4, R2 ;  /* 0x0000000413127825 */ /* 0x000fce00078e0202 */
[----:B------:R-:W4:Y:S01]  /*1030*/  @P2 LDG.E R10, desc[UR4][R18.64] ;  /* 0x00000004120a2981 */ /* 0x000f22000c1e1900 */
[----:B0-----:R-:W-:-:S04]  /*1040*/  VIADD R13, R9, 0x7 ;  /* 0x00000007090d7836 */ /* 0x001fc80000000000 */
[----:B------:R-:W-:Y:S01]  /*1050*/  IMAD.WIDE R12, R13, 0x4, R2 ;  /* 0x000000040d0c7825 */ /* 0x000fe200078e0202 */
[----:B--2---:R-:W-:-:S04]  /*1060*/  SEL R15, R8, 0xff800000, P6 ;  /* 0xff800000080f7807 */ /* 0x004fc80003000000 */
[-C--:B------:R-:W-:Y:S02]  /*1070*/  FSETP.NAN.AND P6, PT, R15, R15.reuse, PT ;  /* 0x0000000f0f00720b */ /* 0x080fe40003fc8000 */
[----:B---3--:R-:W-:Y:S02]  /*1080*/  SEL R14, R14, 0xff800000, P5 ;  /* 0xff8000000e0e7807 */ /* 0x008fe40002800000 */
[----:B------:R-:W-:Y:S02]  /*1090*/  FSETP.GEU.AND P5, PT, R16, R15, PT ;  /* 0x0000000f1000720b */ /* 0x000fe40003fae000 */
[----:B----4-:R-:W-:Y:S02]  /*10a0*/  SEL R8, R10, 0xff800000, P2 ;  /* 0xff8000000a087807 */ /* 0x010fe40001000000 */
[----:B------:R-:W-:-:S05]  /*10b0*/  FSETP.NAN.AND P2, PT, R14, R14, PT ;  /* 0x0000000e0e00720b */ /* 0x000fca0003f48000 */
[----:B------:R-:W-:Y:S02]  /*10c0*/  @!P6 FSEL R15, R15, R16, !P5 ;  /* 0x000000100f0fe208 */ /* 0x000fe40006800000 */
[----:B------:R-:W-:Y:S02]  /*10d0*/  FSETP.NAN.AND P5, PT, R8, R8, PT ;  /* 0x000000080800720b */ /* 0x000fe40003fa8000 */
[----:B------:R-:W-:-:S04]  /*10e0*/  FSETP.GEU.AND P6, PT, R17, R14, PT ;  /* 0x0000000e1100720b */ /* 0x000fc80003fce000 */
[----:B------:R-:W-:Y:S02]  /*10f0*/  @!P2 FSEL R14, R14, R17, !P6 ;  /* 0x000000110e0ea208 */ /* 0x000fe40007000000 */
[----:B------:R-:W-:Y:S02]  /*1100*/  FSETP.GEU.AND P6, PT, R15, R8, PT ;  /* 0x000000080f00720b */ /* 0x000fe40003fce000 */
[----:B------:R-:W-:-:S03]  /*1110*/  ISETP.LT.AND P2, PT, R6, 0x2, !P3 ;  /* 0x000000020600780c */ /* 0x000fc60005f41270 */
[----:B------:R-:W-:Y:S02]  /*1120*/  @!P5 FSEL R8, R8, R15, !P6 ;  /* 0x0000000f0808d208 */ /* 0x000fe40007000000 */
[----:B------:R-:W-:Y:S01]  /*1130*/  ISETP.GT.AND P6, PT, R7, RZ, P2 ;  /* 0x000000ff0700720c */ /* 0x000fe200017c4270 */
[----:B------:R-:W-:-:S12]  /*1140*/  IMAD.MOV.U32 R15, RZ, RZ, RZ ;  /* 0x000000ffff0f7224 */ /* 0x000fd800078e00ff */
[----:B------:R0:W2:Y:S01]  /*1150*/  @P6 LDG.E R15, desc[UR4][R12.64] ;  /* 0x000000040c0f6981 */ /* 0x0000a2000c1e1900 */
[----:B------:R-:W-:Y:S01]  /*1160*/  ISETP.GT.AND P5, PT, R11, -0x1, P4 ;  /* 0xffffffff0b00780c */ /* 0x000fe200027a4270 */
[----:B------:R-:W-:Y:S01]  /*1170*/  VIADD R19, R5, 0x8 ;  /* 0x0000000805137836 */ /* 0x000fe20000000000 */
[----:B------:R-:W-:-:S03]  /*1180*/  CS2R R16, SRZ ;  /* 0x0000000000107805 */ /* 0x000fc6000001ff00 */
[----:B------:R-:W-:-:S04]  /*1190*/  IMAD.WIDE R18, R19, 0x4, R2 ;  /* 0x0000000413127825 */ /* 0x000fc800078e0202 */
[----:B------:R-:W-:-:S04]  /*11a0*/  VIADD R21, R9, 0x8 ;  /* 0x0000000809157836 */ /* 0x000fc80000000000 */
[----:B------:R1:W3:Y:S01]  /*11b0*/  @P5 LDG.E R16, desc[UR4][R18.64] ;  /* 0x0000000412105981 */ /* 0x0002e2000c1e1900 */
[----:B------:R-:W-:Y:S02]  /*11c0*/  IMAD.MOV.U32 R20, RZ, RZ, RZ ;  /* 0x000000ffff147224 */ /* 0x000fe400078e00ff */
[----:B0-----:R-:W-:Y:S01]  /*11d0*/  IMAD.WIDE R12, R21, 0x4, R2 ;  /* 0x00000004150c7825 */ /* 0x001fe200078e0202 */
[----:B------:R-:W-:Y:S02]  /*11e0*/  ISETP.GT.AND P4, PT, R11, -0x2, P4 ;  /* 0xfffffffe0b00780c */ /* 0x000fe40002784270 */
[----:B------:R-:W-:Y:S01]  /*11f0*/  ISETP.LT.AND P0, PT, R0, 0x2, P0 ;  /* 0x000000020000780c */ /* 0x000fe20000701270 */
[C---:B------:R-:W-:Y:S01]  /*1200*/  VIADD R11, R5.reuse, 0x9 ;  /* 0x00000009050b7836 */ /* 0x040fe20000000000 */
[----:B------:R-:W-:Y:S01]  /*1210*/  ISETP.LT.AND P1, PT, R6, 0x2, P1 ;  /* 0x000000020600780c */ /* 0x000fe20000f21270 */
[----:B-1----:R-:W-:Y:S02]  /*1220*/  VIADD R19, R5, 0xa ;  /* 0x0000000a05137836 */ /* 0x002fe40000000000 */
[----:B------:R-:W-:-:S02]  /*1230*/  IMAD.MOV.U32 R0, RZ, RZ, RZ ;  /* 0x000000ffff007224 */ /* 0x000fc400078e00ff */
[----:B------:R-:W-:-:S04]  /*1240*/  IMAD.WIDE R10, R11, 0x4, R2 ;  /* 0x000000040b0a7825 */ /* 0x000fc800078e0202 */
[----:B------:R-:W-:Y:S01]  /*1250*/  IMAD.WIDE R18, R19, 0x4, R2 ;  /* 0x0000000413127825 */ /* 0x000fe200078e0202 */
[----:B------:R-:W4:Y:S03]  /*1260*/  @P4 LDG.E R17, desc[UR4][R10.64] ;  /* 0x000000040a114981 */ /* 0x000f26000c1e1900 */
[----:B------:R-:W-:-:S06]  /*1270*/  IMAD.MOV.U32 R21, RZ, RZ, RZ ;  /* 0x000000ffff157224 */ /* 0x000fcc00078e00ff */
[----:B------:R-:W5:Y:S01]  /*1280*/  @P0 LDG.E R21, desc[UR4][R18.64] ;  /* 0x0000000412150981 */ /* 0x000f62000c1e1900 */
[----:B--2---:R-:W-:Y:S02]  /*1290*/  SEL R15, R15, 0xff800000, P6 ;  /* 0xff8000000f0f7807 */ /* 0x004fe40003000000 */
[C---:B------:R-:W-:Y:S02]  /*12a0*/  ISETP.GT.AND P6, PT, R7.reuse, -0x1, P2 ;  /* 0xffffffff0700780c */ /* 0x040fe400017c4270 */
[----:B------:R-:W-:Y:S01]  /*12b0*/  ISETP.GT.AND P2, PT, R7, -0x2, P2 ;  /* 0xfffffffe0700780c */ /* 0x000fe20001744270 */
[C---:B------:R-:W-:Y:S02]  /*12c0*/  VIADD R7, R9.reuse, 0x9 ;  /* 0x0000000909077836 */ /* 0x040fe40000000000 */
[----:B------:R-:W-:Y:S02]  /*12d0*/  VIADD R9, R9, 0xa ;  /* 0x0000000a09097836 */ /* 0x000fe40000000000 */
[----:B------:R-:W-:-:S06]  /*12e0*/  IMAD.WIDE R6, R7, 0x4, R2 ;  /* 0x0000000407067825 */ /* 0x000fcc00078e0202 */
[----:B------:R-:W2:Y:S01]  /*12f0*/  @P6 LDG.E R20, desc[UR4][R12.64] ;  /* 0x000000040c146981 */ /* 0x000ea2000c1e1900 */
[----:B------:R-:W-:-:S03]  /*1300*/  IMAD.WIDE R2, R9, 0x4, R2 ;  /* 0x0000000409027825 */ /* 0x000fc600078e0202 */
[----:B------:R0:W2:Y:S01]  /*1310*/  @P2 LDG.E R0, desc[UR4][R6.64] ;  /* 0x0000000406002981 */ /* 0x0000a2000c1e1900 */
[----:B------:R-:W-:-:S06]  /*1320*/  IMAD.MOV.U32 R9, RZ, RZ, RZ ;  /* 0x000000ffff097224 */ /* 0x000fcc00078e00ff */
[----:B------:R5:W2:Y:S01]  /*1330*/  @P1 LDG.E R9, desc[UR4][R2.64] ;  /* 0x0000000402091981 */ /* 0x000aa2000c1e1900 */
[----:B---3--:R-:W-:Y:S02]  /*1340*/  SEL R5, R16, 0xff800000, P5 ;  /* 0xff80000010057807 */ /* 0x008fe40002800000 */
[----:B------:R-:W-:Y:S01]  /*1350*/  FSETP.NAN.AND P5, PT, R15, R15, PT ;  /* 0x0000000f0f00720b */ /* 0x000fe20003fa8000 */
[----:B0-----:R-:W0:Y:S01]  /*1360*/  LDC.64 R6, c[0x0][0x218] ;  /* 0x00008600ff067b82 */ /* 0x001e220000000a00 */
[----:B----4-:R-:W-:Y:S02]  /*1370*/  SEL R17, R17, 0xff800000, P4 ;  /* 0xff80000011117807 */ /* 0x010fe40002000000 */
[----:B-----5:R-:W-:Y:S02]  /*1380*/  SEL R2, R21, 0xff800000, P0 ;  /* 0xff80000015027807 */ /* 0x020fe40000000000 */
[----:B------:R-:W-:Y:S02]  /*1390*/  FSETP.NAN.AND P0, PT, R17, R17, PT ;  /* 0x000000111100720b */ /* 0x000fe40003f08000 */
[----:B--2---:R-:W-:-:S02]  /*13a0*/  SEL R20, R20, 0xff800000, P6 ;  /* 0xff80000014147807 */ /* 0x004fc40003000000 */
[----:B------:R-:W-:-:S04]  /*13b0*/  FSETP.GEU.AND P6, PT, R14, R15, PT ;  /* 0x0000000f0e00720b */ /* 0x000fc80003fce000 */
[----:B------:R-:W-:Y:S02]  /*13c0*/  @!P5 FSEL R15, R15, R14, !P6 ;  /* 0x0000000e0f0fd208 */ /* 0x000fe40007000000 */
[----:B------:R-:W-:Y:S02]  /*13d0*/  FSETP.NAN.AND P6, PT, R5, R5, PT ;  /* 0x000000050500720b */ /* 0x000fe40003fc8000 */
[----:B------:R-:W-:Y:S02]  /*13e0*/  FSETP.NAN.AND P5, PT, R20, R20, PT ;  /* 0x000000141400720b */ /* 0x000fe40003fa8000 */
[----:B------:R-:W-:Y:S02]  /*13f0*/  SEL R0, R0, 0xff800000, P2 ;  /* 0xff80000000007807 */ /* 0x000fe40001000000 */
[----:B------:R-:W-:Y:S02]  /*1400*/  SEL R3, R9, 0xff800000, P1 ;  /* 0xff80000009037807 */ /* 0x000fe40000800000 */
[----:B------:R-:W-:-:S02]  /*1410*/  FSETP.NAN.AND P1, PT, R0, R0, PT ;  /* 0x000000000000720b */ /* 0x000fc40003f28000 */
[----:B------:R-:W-:Y:S02]  /*1420*/  FSETP.GEU.AND P2, PT, R8, R5, PT ;  /* 0x000000050800720b */ /* 0x000fe40003f4e000 */
[----:B------:R-:W-:Y:S02]  /*1430*/  FSETP.GEU.AND P4, PT, R15, R20, PT ;  /* 0x000000140f00720b */ /* 0x000fe40003f8e000 */
[----:B------:R-:W-:Y:S02]  /*1440*/  @!P6 FSEL R5, R5, R8, !P2 ;  /* 0x000000080505e208 */ /* 0x000fe40005000000 */
[----:B------:R-:W-:Y:S02]  /*1450*/  @!P5 FSEL R20, R20, R15, !P4 ;  /* 0x0000000f1414d208 */ /* 0x000fe40006000000 */
[----:B------:R-:W-:Y:S02]  /*1460*/  FSETP.NAN.AND P2, PT, R2, R2, PT ;  /* 0x000000020200720b */ /* 0x000fe40003f48000 */
[----:B------:R-:W-:-:S02]  /*1470*/  FSETP.NAN.AND P4, PT, R3, R3, PT ;  /* 0x000000030300720b */ /* 0x000fc40003f88000 */
[----:B------:R-:W-:Y:S02]  /*1480*/  FSETP.GEU.AND P5, PT, R5, R17, PT ;  /* 0x000000110500720b */ /* 0x000fe40003fae000 */
[----:B------:R-:W-:Y:S02]  /*1490*/  FSETP.GEU.AND P6, PT, R20, R0, PT ;  /* 0x000000001400720b */ /* 0x000fe40003fce000 */
[----:B------:R-:W-:Y:S02]  /*14a0*/  @!P0 FSEL R17, R17, R5, !P5 ;  /* 0x0000000511118208 */ /* 0x000fe40006800000 */
[----:B------:R-:W-:Y:S02]  /*14b0*/  @!P1 FSEL R0, R0, R20, !P6 ;  /* 0x0000001400009208 */ /* 0x000fe40007000000 */
[----:B------:R-:W-:Y:S02]  /*14c0*/  FSETP.GEU.AND P0, PT, R17, R2, PT ;  /* 0x000000021100720b */ /* 0x000fe40003f0e000 */
[----:B------:R-:W-:Y:S01]  /*14d0*/  FSETP.GEU.AND P1, PT, R0, R3, PT ;  /* 0x000000030000720b */ /* 0x000fe20003f2e000 */
[----:B0-----:R-:W-:Y:S01]  /*14e0*/  IMAD.WIDE R4, R4, 0x4, R6 ;  /* 0x0000000404047825 */ /* 0x001fe200078e0206 */
[----:B------:R-:W-:-:S02]  /*14f0*/  @!P2 SEL R2, R2, R17, !P0 ;  /* 0x000000110202a207 */ /* 0x000fc40004000000 */
[----:B------:R-:W-:Y:S01]  /*1500*/  @!P4 SEL R3, R3, R0, !P1 ;  /* 0x000000000303c207 */ /* 0x000fe20004800000 */
[----:B------:R-:W-:Y:S08]  /*1510*/  @P3 EXIT ;  /* 0x000000000000394d */ /* 0x000ff00003800000 */
[----:B------:R-:W-:Y:S01]  /*1520*/  STG.E.64 desc[UR4][R4.64], R2 ;  /* 0x0000000204007986 */ /* 0x000fe2000c101b04 */
[----:B------:R-:W-:Y:S05]  /*1530*/  EXIT ;  /* 0x000000000000794d */ /* 0x000fea0003800000 */
.L_x_0:
[----:B------:R-:W-:-:S00]  /*1540*/  BRA `(.L_x_0) ;  /* 0xfffffffc00fc7947 */ /* 0x000fc0000383ffff */
[----:B------:R-:W-:-:S00]  /*1550*/  NOP ;  /* 0x0000000000007918 */ /* 0x000fc00000000000 */
        /* <DEDUP_REMOVED lines=10> */
.L_x_1:


//--------------------- .nv.constant0.triton_poi_fused_max_pool2d_with_indices_0 --------------------------
	.section	.nv.constant0.triton_poi_fused_max_pool2d_with_indices_0,"a",@progbits
	.sectionflags	@""
	.align	4
.nv.constant0.triton_poi_fused_max_pool2d_with_indices_0:
	.zero		548
